//
// Generated by NVIDIA NVVM Compiler
//
// Compiler Build ID: CL-36424714
// Cuda compilation tools, release 13.0, V13.0.88
// Based on NVVM 20.0.0
//

.version 9.0
.target sm_100
.address_size 64

	// .globl	_Z13bbp_pi_kernelPdi

.visible .entry _Z13bbp_pi_kernelPdi(
	.param .u64 .ptr .align 1 _Z13bbp_pi_kernelPdi_param_0,
	.param .u32 _Z13bbp_pi_kernelPdi_param_1
)
{
	.reg .b32 	%r<7>;
	.reg .b64 	%rd<5>;
	.reg .b64 	%fd<15>;

	ld.param.u64 	%rd1, [_Z13bbp_pi_kernelPdi_param_0];
	ld.param.u32 	%r1, [_Z13bbp_pi_kernelPdi_param_1];
	cvta.to.global.u64 	%rd2, %rd1;
	mov.u32 	%r2, %ctaid.x;
	mov.u32 	%r3, %ntid.x;
	mov.u32 	%r4, %tid.x;
	mad.lo.s32 	%r5, %r2, %r3, %r4;
	add.s32 	%r6, %r1, %r5;
	cvt.rn.f64.s32 	%fd1, %r6;
	fma.rn.f64 	%fd2, %fd1, 0d4020000000000000, 0d3FF0000000000000;
	mov.f64 	%fd3, 0d4010000000000000;
	div.rn.f64 	%fd4, %fd3, %fd2;
	fma.rn.f64 	%fd5, %fd1, 0d4020000000000000, 0d4010000000000000;
	mov.f64 	%fd6, 0dC000000000000000;
	div.rn.f64 	%fd7, %fd6, %fd5;
	add.f64 	%fd8, %fd4, %fd7;
	fma.rn.f64 	%fd9, %fd1, 0d4020000000000000, 0d4014000000000000;
	rcp.rn.f64 	%fd10, %fd9;
	sub.f64 	%fd11, %fd8, %fd10;
	fma.rn.f64 	%fd12, %fd1, 0d4020000000000000, 0d4018000000000000;
	rcp.rn.f64 	%fd13, %fd12;
	sub.f64 	%fd14, %fd11, %fd13;
	mul.wide.s32 	%rd3, %r5, 8;
	add.s64 	%rd4, %rd2, %rd3;
	st.global.f64 	[%rd4], %fd14;
	ret;

}


// ===== COMPILED SASS (sm_100) =====

	.target	sm_100

	.elftype	@"ET_EXEC"


//--------------------- .note.nv.tkinfo           --------------------------
	.section	.note.nv.tkinfo,"",@"SHT_NOTE"
	.sectionflags	@"SHF_NOTE_NV_TKINFO"
	.tkinfo
        /*0018*/ 	.word	0x00000002
        /*0030*/ 	.string	""
        /*0030*/ 	.string	"ptxas"
        /*0030*/ 	.string	"Cuda compilation tools, release 13.0, V13.0.88"
        /*0030*/ 	.string	"Build cuda_13.0.r13.0/compiler.36424714_0"
        /*0030*/ 	.string	"-arch sm_100 -m 64 "



//--------------------- .note.nv.cuinfo           --------------------------
	.section	.note.nv.cuinfo,"",@"SHT_NOTE"
	.sectionflags	@"SHF_NOTE_NV_CUINFO"
        /*0018*/ 	.short	0x0002
        /*001a*/ 	.short	0x0064
        /*001c*/ 	.short	0x0082
	.zero		2


//--------------------- .nv.info                  --------------------------
	.section	.nv.info,"",@"SHT_CUDA_INFO"
	.align	4


	//----- nvinfo : EIATTR_REGCOUNT
	.align		4
        /*0000*/ 	.byte	0x04, 0x2f
        /*0002*/ 	.short	(.L_1 - .L_0)
	.align		4
.L_0:
        /*0004*/ 	.word	index@(_Z13bbp_pi_kernelPdi)
        /*0008*/ 	.word	0x0000001c


	//----- nvinfo : EIATTR_FRAME_SIZE
	.align		4
.L_1:
        /*000c*/ 	.byte	0x04, 0x11
        /*000e*/ 	.short	(.L_3 - .L_2)
	.align		4
.L_2:
        /*0010*/ 	.word	index@($__internal_1_$__cuda_sm20_div_rn_f64_full)
        /*0014*/ 	.word	0x00000000


	//----- nvinfo : EIATTR_FRAME_SIZE
	.align		4
.L_3:
        /*0018*/ 	.byte	0x04, 0x11
        /*001a*/ 	.short	(.L_5 - .L_4)
	.align		4
.L_4:
        /*001c*/ 	.word	index@($__internal_0_$__cuda_sm20_dblrcp_rn_slowpath_v3)
        /*0020*/ 	.word	0x00000000


	//----- nvinfo : EIATTR_FRAME_SIZE
	.align		4
.L_5:
        /*0024*/ 	.byte	0x04, 0x11
        /*0026*/ 	.short	(.L_7 - .L_6)
	.align		4
.L_6:
        /*0028*/ 	.word	index@(_Z13bbp_pi_kernelPdi)
        /*002c*/ 	.word	0x00000000


	//----- nvinfo : EIATTR_MIN_STACK_SIZE
	.align		4
.L_7:
        /*0030*/ 	.byte	0x04, 0x12
        /*0032*/ 	.short	(.L_9 - .L_8)
	.align		4
.L_8:
        /*0034*/ 	.word	index@(_Z13bbp_pi_kernelPdi)
        /*0038*/ 	.word	0x00000000
.L_9:


//--------------------- .nv.compat                --------------------------
	.section	.nv.compat,"",@"SHT_CUDA_COMPAT_INFO"
	.align	4
        /*0000*/ 	.byte	0x02, 0x09, 0x00, 0x00, 0x02, 0x02, 0x01, 0x00, 0x02, 0x05, 0x05, 0x00, 0x03, 0x07, 0x01, 0x01
        /*0010*/ 	.byte	0x02, 0x03, 0x00, 0x00, 0x02, 0x06, 0x01, 0x00, 0x04, 0x0b, 0x08, 0x00, 0x01, 0x00, 0x00, 0x00
        /*0020*/ 	.byte	0x00, 0x00, 0x00, 0x00


//--------------------- .nv.info._Z13bbp_pi_kernelPdi --------------------------
	.section	.nv.info._Z13bbp_pi_kernelPdi,"",@"SHT_CUDA_INFO"
	.sectionflags	@""
	.align	4


	//----- nvinfo : EIATTR_CUDA_API_VERSION
	.align		4
        /*0000*/ 	.byte	0x04, 0x37
        /*0002*/ 	.short	(.L_11 - .L_10)
.L_10:
        /*0004*/ 	.word	0x00000082


	//----- nvinfo : EIATTR_KPARAM_INFO
	.align		4
.L_11:
        /*0008*/ 	.byte	0x04, 0x17
        /*000a*/ 	.short	(.L_13 - .L_12)
.L_12:
        /*000c*/ 	.word	0x00000000
        /*0010*/ 	.short	0x0001
        /*0012*/ 	.short	0x0008
        /*0014*/ 	.byte	0x00, 0xf0, 0x11, 0x00


	//----- nvinfo : EIATTR_KPARAM_INFO
	.align		4
.L_13:
        /*0018*/ 	.byte	0x04, 0x17
        /*001a*/ 	.short	(.L_15 - .L_14)
.L_14:
        /*001c*/ 	.word	0x00000000
        /*0020*/ 	.short	0x0000
        /*0022*/ 	.short	0x0000
        /*0024*/ 	.byte	0x00, 0xf5, 0x21, 0x00


	//----- nvinfo : EIATTR_SPARSE_MMA_MASK
	.align		4
.L_15:
        /*0028*/ 	.byte	0x03, 0x50
        /*002a*/ 	.short	0x0000


	//----- nvinfo : EIATTR_MAXREG_COUNT
	.align		4
        /*002c*/ 	.byte	0x03, 0x1b
        /*002e*/ 	.short	0x00ff


	//----- nvinfo : EIATTR_MERCURY_ISA_VERSION
	.align		4
        /*0030*/ 	.byte	0x03, 0x5f
        /*0032*/ 	.short	0x0101


	//----- nvinfo : EIATTR_VRC_CTA_INIT_COUNT
	.align		4
        /*0034*/ 	.byte	0x02, 0x4a
	.zero		1
	.zero		1


	//----- nvinfo : EIATTR_EXIT_INSTR_OFFSETS
	.align		4
        /*0038*/ 	.byte	0x04, 0x1c
        /*003a*/ 	.short	(.L_17 - .L_16)


	//   ....[0]....
.L_16:
        /*003c*/ 	.word	0x00000690


	//----- nvinfo : EIATTR_CRS_STACK_SIZE
	.align		4
.L_17:
        /*0040*/ 	.byte	0x04, 0x1e
        /*0042*/ 	.short	(.L_19 - .L_18)
.L_18:
        /*0044*/ 	.word	0x00000000


	//----- nvinfo : EIATTR_CBANK_PARAM_SIZE
	.align		4
.L_19:
        /*0048*/ 	.byte	0x03, 0x19
        /*004a*/ 	.short	0x000c


	//----- nvinfo : EIATTR_PARAM_CBANK
	.align		4
        /*004c*/ 	.byte	0x04, 0x0a
        /*004e*/ 	.short	(.L_21 - .L_20)
	.align		4
.L_20:
        /*0050*/ 	.word	index@(.nv.constant0._Z13bbp_pi_kernelPdi)
        /*0054*/ 	.short	0x0380
        /*0056*/ 	.short	0x000c


	//----- nvinfo : EIATTR_SW_WAR
	.align		4
.L_21:
        /*0058*/ 	.byte	0x04, 0x36
        /*005a*/ 	.short	(.L_23 - .L_22)
.L_22:
        /*005c*/ 	.word	0x00000008
.L_23:


//--------------------- .nv.callgraph             --------------------------
	.section	.nv.callgraph,"",@"SHT_CUDA_CALLGRAPH"
	.align	4
	.sectionentsize	8
	.align		4
        /*0000*/ 	.word	0x00000000
	.align		4
        /*0004*/ 	.word	0xffffffff
	.align		4
        /*0008*/ 	.word	0x00000000
	.align		4
        /*000c*/ 	.word	0xfffffffe
	.align		4
        /*0010*/ 	.word	0x00000000
	.align		4
        /*0014*/ 	.word	0xfffffffd
	.align		4
        /*0018*/ 	.word	0x00000000
	.align		4
        /*001c*/ 	.word	0xfffffffc


//--------------------- .text._Z13bbp_pi_kernelPdi --------------------------
	.section	.text._Z13bbp_pi_kernelPdi,"ax",@progbits
	.align	128
        .global         _Z13bbp_pi_kernelPdi
        .type           _Z13bbp_pi_kernelPdi,@function
        .size           _Z13bbp_pi_kernelPdi,(.L_x_19 - _Z13bbp_pi_kernelPdi)
        .other          _Z13bbp_pi_kernelPdi,@"STO_CUDA_ENTRY STV_DEFAULT"
_Z13bbp_pi_kernelPdi:
.text._Z13bbp_pi_kernelPdi:
[----:B------:R-:W-:Y:S01]  /*0000*/  LDC R1, c[0x0][0x37c] ;  /* 0x0000df00ff017b82 */ /* 0x000fe20000000800 */
[----:B------:R-:W0:Y:S07]  /*0010*/  S2R R3, SR_TID.X ;  /* 0x0000000000037919 */ /* 0x000e2e0000002100 */
[----:B------:R-:W0:Y:S01]  /*0020*/  S2UR UR4, SR_CTAID.X ;  /* 0x00000000000479c3 */ /* 0x000e220000002500 */
[----:B------:R-:W1:Y:S01]  /*0030*/  LDCU UR5, c[0x0][0x388] ;  /* 0x00007100ff0577ac */ /* 0x000e620008000800 */
[----:B------:R-:W-:Y:S01]  /*0040*/  IMAD.MOV.U32 R4, RZ, RZ, 0x0 ;  /* 0x00000000ff047424 */ /* 0x000fe200078e00ff */
[----:B------:R-:W-:Y:S01]  /*0050*/  BSSY.RECONVERGENT B0, `(.L_x_0) ;  /* 0x000001b000007945 */ /* 0x000fe20003800200 */
[----:B------:R-:W-:-:S02]  /*0060*/  IMAD.MOV.U32 R5, RZ, RZ, 0x3ff00000 ;  /* 0x3ff00000ff057424 */ /* 0x000fc400078e00ff */
[----:B------:R-:W-:Y:S02]  /*0070*/  IMAD.MOV.U32 R2, RZ, RZ, 0x1 ;  /* 0x00000001ff027424 */ /* 0x000fe400078e00ff */
[----:B------:R-:W0:Y:S02]  /*0080*/  LDC R0, c[0x0][0x360] ;  /* 0x0000d800ff007b82 */ /* 0x000e240000000800 */
[----:B0-----:R-:W-:Y:S01]  /*0090*/  IMAD R0, R0, UR4, R3 ;  /* 0x0000000400007c24 */ /* 0x001fe2000f8e0203 */
[----:B------:R-:W-:-:S03]  /*00a0*/  UMOV UR4, URZ ;  /* 0x000000ff00047c82 */ /* 0x000fc60008000000 */
[----:B-1----:R-:W-:-:S06]  /*00b0*/  VIADD R6, R0, UR5 ;  /* 0x0000000500067c36 */ /* 0x002fcc0008000000 */
[----:B------:R-:W0:Y:S02]  /*00c0*/  I2F.F64 R6, R6 ;  /* 0x0000000600067312 */ /* 0x000e240000201c00 */
[----:B0-----:R-:W-:-:S06]  /*00d0*/  DFMA R4, R6, 8, R4 ;  /* 0x402000000604782b */ /* 0x001fcc0000000004 */
[----:B------:R-:W0:Y:S02]  /*00e0*/  MUFU.RCP64H R3, R5 ;  /* 0x0000000500037308 */ /* 0x000e240000001800 */
[----:B0-----:R-:W-:-:S08]  /*00f0*/  DFMA R8, -R4, R2, 1 ;  /* 0x3ff000000408742b */ /* 0x001fd00000000102 */
[----:B------:R-:W-:-:S08]  /*0100*/  DFMA R8, R8, R8, R8 ;  /* 0x000000080808722b */ /* 0x000fd00000000008 */
[----:B------:R-:W-:-:S08]  /*0110*/  DFMA R8, R2, R8, R2 ;  /* 0x000000080208722b */ /* 0x000fd00000000002 */
[----:B------:R-:W-:-:S08]  /*0120*/  DFMA R2, -R4, R8, 1 ;  /* 0x3ff000000402742b */ /* 0x000fd00000000108 */
[----:B------:R-:W-:-:S08]  /*0130*/  DFMA R2, R8, R2, R8 ;  /* 0x000000020802722b */ /* 0x000fd00000000008 */
[----:B------:R-:W-:-:S08]  /*0140*/  DMUL R8, R2, 4 ;  /* 0x4010000002087828 */ /* 0x000fd00000000000 */
[----:B------:R-:W-:-:S08]  /*0150*/  DFMA R10, -R4, R8, 4 ;  /* 0x40100000040a742b */ /* 0x000fd00000000108 */
[----:B------:R-:W-:-:S10]  /*0160*/  DFMA R2, R2, R10, R8 ;  /* 0x0000000a0202722b */ /* 0x000fd40000000008 */
[----:B------:R-:W-:-:S05]  /*0170*/  FFMA R8, RZ, R5, R3 ;  /* 0x00000005ff087223 */ /* 0x000fca0000000003 */
[----:B------:R-:W-:-:S13]  /*0180*/  FSETP.GT.AND P0, PT, |R8|, 1.469367938527859385e-39, PT ;  /* 0x001000000800780b */ /* 0x000fda0003f04200 */
[----:B------:R-:W-:Y:S05]  /*0190*/  @P0 BRA `(.L_x_1) ;  /* 0x0000000000180947 */ /* 0x000fea0003800000 */
[----:B------:R-:W-:Y:S01]  /*01a0*/  IMAD.MOV.U32 R11, RZ, RZ, R5 ;  /* 0x000000ffff0b7224 */ /* 0x000fe200078e0005 */
[----:B------:R-:W-:Y:S01]  /*01b0*/  MOV R14, 0x1e0 ;  /* 0x000001e0000e7802 */ /* 0x000fe20000000f00 */
[----:B------:R-:W-:-:S07]  /*01c0*/  IMAD.MOV.U32 R13, RZ, RZ, 0x40100000 ;  /* 0x40100000ff0d7424 */ /* 0x000fce00078e00ff */
[----:B------:R-:W-:Y:S05]  /*01d0*/  CALL.REL.NOINC `($__internal_1_$__cuda_sm20_div_rn_f64_full) ;  /* 0x0000000400d87944 */ /* 0x000fea0003c00000 */
[----:B------:R-:W-:Y:S01]  /*01e0*/  IMAD.MOV.U32 R2, RZ, RZ, R4 ;  /* 0x000000ffff027224 */ /* 0x000fe200078e0004 */
[----:B------:R-:W-:-:S07]  /*01f0*/  MOV R3, R5 ;  /* 0x0000000500037202 */ /* 0x000fce0000000f00 */
.L_x_1:
[----:B------:R-:W-:Y:S05]  /*0200*/  BSYNC.RECONVERGENT B0 ;  /* 0x0000000000007941 */ /* 0x000fea0003800200 */
.L_x_0:
[----:B------:R-:W-:Y:S01]  /*0210*/  IMAD.MOV.U32 R8, RZ, RZ, 0x0 ;  /* 0x00000000ff087424 */ /* 0x000fe200078e00ff */
[----:B------:R-:W-:Y:S01]  /*0220*/  BSSY.RECONVERGENT B0, `(.L_x_2) ;  /* 0x0000015000007945 */ /* 0x000fe20003800200 */
[----:B------:R-:W-:Y:S02]  /*0230*/  IMAD.MOV.U32 R9, RZ, RZ, 0x40200000 ;  /* 0x40200000ff097424 */ /* 0x000fe400078e00ff */
[----:B------:R-:W-:-:S04]  /*0240*/  IMAD.MOV.U32 R4, RZ, RZ, 0x1 ;  /* 0x00000001ff047424 */ /* 0x000fc800078e00ff */
[----:B------:R-:W-:-:S06]  /*0250*/  DFMA R8, R6, R8, 4 ;  /* 0x401000000608742b */ /* 0x000fcc0000000008 */
[----:B------:R-:W0:Y:S02]  /*0260*/  MUFU.RCP64H R5, R9 ;  /* 0x0000000900057308 */ /* 0x000e240000001800 */
[----:B0-----:R-:W-:-:S08]  /*0270*/  DFMA R10, -R8, R4, 1 ;  /* 0x3ff00000080a742b */ /* 0x001fd00000000104 */
[----:B------:R-:W-:-:S08]  /*0280*/  DFMA R10, R10, R10, R10 ;  /* 0x0000000a0a0a722b */ /* 0x000fd0000000000a */
[----:B------:R-:W-:-:S08]  /*0290*/  DFMA R10, R4, R10, R4 ;  /* 0x0000000a040a722b */ /* 0x000fd00000000004 */
[----:B------:R-:W-:-:S08]  /*02a0*/  DFMA R4, -R8, R10, 1 ;  /* 0x3ff000000804742b */ /* 0x000fd0000000010a */
[----:B------:R-:W-:-:S08]  /*02b0*/  DFMA R4, R10, R4, R10 ;  /* 0x000000040a04722b */ /* 0x000fd0000000000a */
[----:B------:R-:W-:-:S08]  /*02c0*/  DMUL R10, R4, -2 ;  /* 0xc0000000040a7828 */ /* 0x000fd00000000000 */
[----:B------:R-:W-:-:S08]  /*02d0*/  DFMA R12, -R8, R10, -2 ;  /* 0xc0000000080c742b */ /* 0x000fd0000000010a */
[----:B------:R-:W-:-:S10]  /*02e0*/  DFMA R4, R4, R12, R10 ;  /* 0x0000000c0404722b */ /* 0x000fd4000000000a */
[----:B------:R-:W-:-:S05]  /*02f0*/  FFMA R10, RZ, R9, R5 ;  /* 0x00000009ff0a7223 */ /* 0x000fca0000000005 */
[----:B------:R-:W-:-:S13]  /*0300*/  FSETP.GT.AND P0, PT, |R10|, 1.469367938527859385e-39, PT ;  /* 0x001000000a00780b */ /* 0x000fda0003f04200 */
[----:B------:R-:W-:Y:S05]  /*0310*/  @P0 BRA `(.L_x_3) ;  /* 0x0000000000140947 */ /* 0x000fea0003800000 */
[----:B------:R-:W-:Y:S01]  /*0320*/  IMAD.MOV.U32 R4, RZ, RZ, R8 ;  /* 0x000000ffff047224 */ /* 0x000fe200078e0008 */
[----:B------:R-:W-:Y:S01]  /*0330*/  MOV R14, 0x370 ;  /* 0x00000370000e7802 */ /* 0x000fe20000000f00 */
[----:B------:R-:W-:Y:S02]  /*0340*/  IMAD.MOV.U32 R11, RZ, RZ, R9 ;  /* 0x000000ffff0b7224 */ /* 0x000fe400078e0009 */
[----:B------:R-:W-:-:S07]  /*0350*/  IMAD.MOV.U32 R13, RZ, RZ, -0x40000000 ;  /* 0xc0000000ff0d7424 */ /* 0x000fce00078e00ff */
[----:B------:R-:W-:Y:S05]  /*0360*/  CALL.REL.NOINC `($__internal_1_$__cuda_sm20_div_rn_f64_full) ;  /* 0x0000000400747944 */ /* 0x000fea0003c00000 */
.L_x_3:
[----:B------:R-:W-:Y:S05]  /*0370*/  BSYNC.RECONVERGENT B0 ;  /* 0x0000000000007941 */ /* 0x000fea0003800200 */
.L_x_2:
[----:B------:R-:W-:Y:S01]  /*0380*/  MOV R8, 0x0 ;  /* 0x0000000000087802 */ /* 0x000fe20000000f00 */
[----:B------:R-:W-:Y:S01]  /*0390*/  IMAD.MOV.U32 R9, RZ, RZ, 0x40200000 ;  /* 0x40200000ff097424 */ /* 0x000fe200078e00ff */
[----:B------:R-:W-:Y:S01]  /*03a0*/  BSSY.RECONVERGENT B0, `(.L_x_4) ;  /* 0x0000012000007945 */ /* 0x000fe20003800200 */
[----:B------:R-:W-:-:S04]  /*03b0*/  DADD R2, R4, R2 ;  /* 0x0000000004027229 */ /* 0x000fc80000000002 */
[----:B------:R-:W-:-:S06]  /*03c0*/  DFMA R8, R6, R8, 5 ;  /* 0x401400000608742b */ /* 0x000fcc0000000008 */
[----:B------:R-:W0:Y:S04]  /*03d0*/  MUFU.RCP64H R11, R9 ;  /* 0x00000009000b7308 */ /* 0x000e280000001800 */
[----:B------:R-:W-:-:S05]  /*03e0*/  VIADD R10, R9, 0x300402 ;  /* 0x00300402090a7836 */ /* 0x000fca0000000000 */
[----:B------:R-:W-:Y:S01]  /*03f0*/  FSETP.GEU.AND P0, PT, |R10|, 5.8789094863358348022e-39, PT ;  /* 0x004004020a00780b */ /* 0x000fe20003f0e200 */
[----:B0-----:R-:W-:-:S08]  /*0400*/  DFMA R12, -R8, R10, 1 ;  /* 0x3ff00000080c742b */ /* 0x001fd0000000010a */
[----:B------:R-:W-:-:S08]  /*0410*/  DFMA R12, R12, R12, R12 ;  /* 0x0000000c0c0c722b */ /* 0x000fd0000000000c */
[----:B------:R-:W-:-:S08]  /*0420*/  DFMA R12, R10, R12, R10 ;  /* 0x0000000c0a0c722b */ /* 0x000fd0000000000a */
[----:B------:R-:W-:-:S08]  /*0430*/  DFMA R14, -R8, R12, 1 ;  /* 0x3ff00000080e742b */ /* 0x000fd0000000010c */
[----:B------:R-:W-:Y:S01]  /*0440*/  DFMA R12, R12, R14, R12 ;  /* 0x0000000e0c0c722b */ /* 0x000fe2000000000c */
[----:B------:R-:W-:Y:S10]  /*0450*/  @P0 BRA `(.L_x_5) ;  /* 0x0000000000180947 */ /* 0x000ff40003800000 */
[----:B------:R-:W-:Y:S01]  /*0460*/  LOP3.LUT R4, R9, 0x7fffffff, RZ, 0xc0, !PT ;  /* 0x7fffffff09047812 */ /* 0x000fe200078ec0ff */
[----:B------:R-:W-:Y:S01]  /*0470*/  IMAD.MOV.U32 R10, RZ, RZ, R8 ;  /* 0x000000ffff0a7224 */ /* 0x000fe200078e0008 */
[----:B------:R-:W-:Y:S01]  /*0480*/  MOV R8, 0x4c0 ;  /* 0x000004c000087802 */ /* 0x000fe20000000f00 */
[----:B------:R-:W-:Y:S02]  /*0490*/  IMAD.MOV.U32 R5, RZ, RZ, R9 ;  /* 0x000000ffff057224 */ /* 0x000fe400078e0009 */
[----:B------:R-:W-:-:S07]  /*04a0*/  VIADD R12, R4, 0xfff00000 ;  /* 0xfff00000040c7836 */ /* 0x000fce0000000000 */
[----:B------:R-:W-:Y:S05]  /*04b0*/  CALL.REL.NOINC `($__internal_0_$__cuda_sm20_dblrcp_rn_slowpath_v3) ;  /* 0x0000000000787944 */ /* 0x000fea0003c00000 */
.L_x_5:
[----:B------:R-:W-:Y:S05]  /*04c0*/  BSYNC.RECONVERGENT B0 ;  /* 0x0000000000007941 */ /* 0x000fea0003800200 */
.L_x_4:
[----:B------:R-:W-:Y:S01]  /*04d0*/  IMAD.MOV.U32 R4, RZ, RZ, 0x0 ;  /* 0x00000000ff047424 */ /* 0x000fe200078e00ff */
[----:B------:R-:W-:Y:S01]  /*04e0*/  MOV R5, 0x40200000 ;  /* 0x4020000000057802 */ /* 0x000fe20000000f00 */
[----:B------:R-:W0:Y:S01]  /*04f0*/  LDCU.64 UR4, c[0x0][0x358] ;  /* 0x00006b00ff0477ac */ /* 0x000e220008000a00 */
[----:B------:R-:W-:Y:S01]  /*0500*/  BSSY.RECONVERGENT B0, `(.L_x_6) ;  /* 0x0000014000007945 */ /* 0x000fe20003800200 */
[----:B------:R-:W-:-:S03]  /*0510*/  DADD R2, R2, -R12 ;  /* 0x0000000002027229 */ /* 0x000fc6000000080c */
[----:B------:R-:W-:-:S06]  /*0520*/  DFMA R6, R6, R4, 6 ;  /* 0x401800000606742b */ /* 0x000fcc0000000004 */
[----:B------:R-:W1:Y:S04]  /*0530*/  MUFU.RCP64H R5, R7 ;  /* 0x0000000700057308 */ /* 0x000e680000001800 */
[----:B------:R-:W-:-:S05]  /*0540*/  VIADD R4, R7, 0x300402 ;  /* 0x0030040207047836 */ /* 0x000fca0000000000 */
[----:B------:R-:W-:Y:S01]  /*0550*/  FSETP.GEU.AND P0, PT, |R4|, 5.8789094863358348022e-39, PT ;  /* 0x004004020400780b */ /* 0x000fe20003f0e200 */
[----:B-1----:R-:W-:-:S08]  /*0560*/  DFMA R8, -R6, R4, 1 ;  /* 0x3ff000000608742b */ /* 0x002fd00000000104 */
[----:B------:R-:W-:-:S08]  /*0570*/  DFMA R8, R8, R8, R8 ;  /* 0x000000080808722b */ /* 0x000fd00000000008 */
[----:B------:R-:W-:-:S08]  /*0580*/  DFMA R8, R4, R8, R4 ;  /* 0x000000080408722b */ /* 0x000fd00000000004 */
[----:B------:R-:W-:-:S08]  /*0590*/  DFMA R10, -R6, R8, 1 ;  /* 0x3ff00000060a742b */ /* 0x000fd00000000108 */
[----:B------:R-:W-:Y:S01]  /*05a0*/  DFMA R8, R8, R10, R8 ;  /* 0x0000000a0808722b */ /* 0x000fe20000000008 */
[----:B0-----:R-:W-:Y:S10]  /*05b0*/  @P0 BRA `(.L_x_7) ;  /* 0x0000000000200947 */ /* 0x001ff40003800000 */
[----:B------:R-:W-:Y:S01]  /*05c0*/  LOP3.LUT R4, R7, 0x7fffffff, RZ, 0xc0, !PT ;  /* 0x7fffffff07047812 */ /* 0x000fe200078ec0ff */
[----:B------:R-:W-:Y:S01]  /*05d0*/  IMAD.MOV.U32 R10, RZ, RZ, R6 ;  /* 0x000000ffff0a7224 */ /* 0x000fe200078e0006 */
[----:B------:R-:W-:Y:S01]  /*05e0*/  MOV R8, 0x620 ;  /* 0x0000062000087802 */ /* 0x000fe20000000f00 */
[----:B------:R-:W-:Y:S02]  /*05f0*/  IMAD.MOV.U32 R5, RZ, RZ, R7 ;  /* 0x000000ffff057224 */ /* 0x000fe400078e0007 */
[----:B------:R-:W-:-:S07]  /*0600*/  VIADD R12, R4, 0xfff00000 ;  /* 0xfff00000040c7836 */ /* 0x000fce0000000000 */
[----:B------:R-:W-:Y:S05]  /*0610*/  CALL.REL.NOINC `($__internal_0_$__cuda_sm20_dblrcp_rn_slowpath_v3) ;  /* 0x0000000000207944 */ /* 0x000fea0003c00000 */
[----:B------:R-:W-:Y:S02]  /*0620*/  IMAD.MOV.U32 R8, RZ, RZ, R12 ;  /* 0x000000ffff087224 */ /* 0x000fe400078e000c */
[----:B------:R-:W-:-:S07]  /*0630*/  IMAD.MOV.U32 R9, RZ, RZ, R13 ;  /* 0x000000ffff097224 */ /* 0x000fce00078e000d */
.L_x_7:
[----:B------:R-:W-:Y:S05]  /*0640*/  BSYNC.RECONVERGENT B0 ;  /* 0x0000000000007941 */ /* 0x000fea0003800200 */
.L_x_6:
[----:B------:R-:W0:Y:S01]  /*0650*/  LDC.64 R4, c[0x0][0x380] ;  /* 0x0000e000ff047b82 */ /* 0x000e220000000a00 */
[----:B------:R-:W-:Y:S01]  /*0660*/  DADD R2, R2, -R8 ;  /* 0x0000000002027229 */ /* 0x000fe20000000808 */
[----:B0-----:R-:W-:-:S06]  /*0670*/  IMAD.WIDE R4, R0, 0x8, R4 ;  /* 0x0000000800047825 */ /* 0x001fcc00078e0204 */
[----:B------:R-:W-:Y:S01]  /*0680*/  STG.E.64 desc[UR4][R4.64], R2 ;  /* 0x0000000204007986 */ /* 0x000fe2000c101b04 */
[----:B------:R-:W-:Y:S05]  /*0690*/  EXIT ;  /* 0x000000000000794d */ /* 0x000fea0003800000 */
        .weak           $__internal_0_$__cuda_sm20_dblrcp_rn_slowpath_v3
        .type           $__internal_0_$__cuda_sm20_dblrcp_rn_slowpath_v3,@function
        .size           $__internal_0_$__cuda_sm20_dblrcp_rn_slowpath_v3,($__internal_1_$__cuda_sm20_div_rn_f64_full - $__internal_0_$__cuda_sm20_dblrcp_rn_slowpath_v3)
$__internal_0_$__cuda_sm20_dblrcp_rn_slowpath_v3:
[----:B------:R-:W-:Y:S01]  /*06a0*/  MOV R4, R10 ;  /* 0x0000000a00047202 */ /* 0x000fe20000000f00 */
[----:B------:R-:W-:Y:S05]  /*06b0*/  BSSY.RECONVERGENT B1, `(.L_x_8) ;  /* 0x0000024000017945 */ /* 0x000fea0003800200 */
[----:B------:R-:W-:-:S14]  /*06c0*/  DSETP.GTU.AND P0, PT, |R4|, +INF , PT ;  /* 0x7ff000000400742a */ /* 0x000fdc0003f0c200 */
[----:B------:R-:W-:Y:S05]  /*06d0*/  @P0 BRA `(.L_x_9) ;  /* 0x00000000007c0947 */ /* 0x000fea0003800000 */
[----:B------:R-:W-:-:S05]  /*06e0*/  LOP3.LUT R13, R5, 0x7fffffff, RZ, 0xc0, !PT ;  /* 0x7fffffff050d7812 */ /* 0x000fca00078ec0ff */
[----:B------:R-:W-:-:S05]  /*06f0*/  VIADD R9, R13, 0xffffffff ;  /* 0xffffffff0d097836 */ /* 0x000fca0000000000 */
[----:B------:R-:W-:-:S13]  /*0700*/  ISETP.GE.U32.AND P0, PT, R9, 0x7fefffff, PT ;  /* 0x7fefffff0900780c */ /* 0x000fda0003f06070 */
[----:B------:R-:W-:Y:S01]  /*0710*/  @P0 LOP3.LUT R11, R5, 0x7ff00000, RZ, 0x3c, !PT ;  /* 0x7ff00000050b0812 */ /* 0x000fe200078e3cff */
[----:B------:R-:W-:Y:S01]  /*0720*/  @P0 IMAD.MOV.U32 R10, RZ, RZ, RZ ;  /* 0x000000ffff0a0224 */ /* 0x000fe200078e00ff */
[----:B------:R-:W-:Y:S06]  /*0730*/  @P0 BRA `(.L_x_10) ;  /* 0x00000000006c0947 */ /* 0x000fec0003800000 */
[----:B------:R-:W-:-:S13]  /*0740*/  ISETP.GE.U32.AND P0, PT, R13, 0x1000001, PT ;  /* 0x010000010d00780c */ /* 0x000fda0003f06070 */
[----:B------:R-:W-:Y:S05]  /*0750*/  @!P0 BRA `(.L_x_11) ;  /* 0x0000000000348947 */ /* 0x000fea0003800000 */
[----:B------:R-:W-:Y:S02]  /*0760*/  VIADD R11, R5, 0xc0200000 ;  /* 0xc0200000050b7836 */ /* 0x000fe40000000000 */
[----:B------:R-:W-:Y:S02]  /*0770*/  IMAD.MOV.U32 R10, RZ, RZ, R4 ;  /* 0x000000ffff0a7224 */ /* 0x000fe400078e0004 */
[----:B------:R-:W0:Y:S04]  /*0780*/  MUFU.RCP64H R13, R11 ;  /* 0x0000000b000d7308 */ /* 0x000e280000001800 */
[----:B0-----:R-:W-:-:S08]  /*0790*/  DFMA R14, -R10, R12, 1 ;  /* 0x3ff000000a0e742b */ /* 0x001fd0000000010c */
[----:B------:R-:W-:-:S08]  /*07a0*/  DFMA R14, R14, R14, R14 ;  /* 0x0000000e0e0e722b */ /* 0x000fd0000000000e */
[----:B------:R-:W-:-:S08]  /*07b0*/  DFMA R14, R12, R14, R12 ;  /* 0x0000000e0c0e722b */ /* 0x000fd0000000000c */
[----:B------:R-:W-:-:S08]  /*07c0*/  DFMA R12, -R10, R14, 1 ;  /* 0x3ff000000a0c742b */ /* 0x000fd0000000010e */
[----:B------:R-:W-:-:S08]  /*07d0*/  DFMA R12, R14, R12, R14 ;  /* 0x0000000c0e0c722b */ /* 0x000fd0000000000e */
[----:B------:R-:W-:-:S08]  /*07e0*/  DMUL R12, R12, 2.2250738585072013831e-308 ;  /* 0x001000000c0c7828 */ /* 0x000fd00000000000 */
[----:B------:R-:W-:-:S08]  /*07f0*/  DFMA R4, -R4, R12, 1 ;  /* 0x3ff000000404742b */ /* 0x000fd0000000010c */
[----:B------:R-:W-:-:S08]  /*0800*/  DFMA R4, R4, R4, R4 ;  /* 0x000000040404722b */ /* 0x000fd00000000004 */
[----:B------:R-:W-:Y:S01]  /*0810*/  DFMA R10, R12, R4, R12 ;  /* 0x000000040c0a722b */ /* 0x000fe2000000000c */
[----:B------:R-:W-:Y:S10]  /*0820*/  BRA `(.L_x_10) ;  /* 0x0000000000307947 */ /* 0x000ff40003800000 */
.L_x_11:
[----:B------:R-:W-:Y:S01]  /*0830*/  DMUL R4, R4, 8.11296384146066816958e+31 ;  /* 0x4690000004047828 */ /* 0x000fe20000000000 */
[----:B------:R-:W-:-:S05]  /*0840*/  IMAD.MOV.U32 R10, RZ, RZ, R12 ;  /* 0x000000ffff0a7224 */ /* 0x000fca00078e000c */
[----:B------:R-:W0:Y:S02]  /*0850*/  MUFU.RCP64H R11, R5 ;  /* 0x00000005000b7308 */ /* 0x000e240000001800 */
[----:B0-----:R-:W-:-:S08]  /*0860*/  DFMA R12, -R4, R10, 1 ;  /* 0x3ff00000040c742b */ /* 0x001fd0000000010a */
[----:B------:R-:W-:-:S08]  /*0870*/  DFMA R12, R12, R12, R12 ;  /* 0x0000000c0c0c722b */ /* 0x000fd0000000000c */
[----:B------:R-:W-:-:S08]  /*0880*/  DFMA R12, R10, R12, R10 ;  /* 0x0000000c0a0c722b */ /* 0x000fd0000000000a */
[----:B------:R-:W-:-:S08]  /*0890*/  DFMA R10, -R4, R12, 1 ;  /* 0x3ff00000040a742b */ /* 0x000fd0000000010c */
[----:B------:R-:W-:-:S08]  /*08a0*/  DFMA R10, R12, R10, R12 ;  /* 0x0000000a0c0a722b */ /* 0x000fd0000000000c */
[----:B------:R-:W-:Y:S01]  /*08b0*/  DMUL R10, R10, 8.11296384146066816958e+31 ;  /* 0x469000000a0a7828 */ /* 0x000fe20000000000 */
[----:B------:R-:W-:Y:S10]  /*08c0*/  BRA `(.L_x_10) ;  /* 0x0000000000087947 */ /* 0x000ff40003800000 */
.L_x_9:
[----:B------:R-:W-:Y:S01]  /*08d0*/  LOP3.LUT R11, R5, 0x80000, RZ, 0xfc, !PT ;  /* 0x00080000050b7812 */ /* 0x000fe200078efcff */
[----:B------:R-:W-:-:S07]  /*08e0*/  IMAD.MOV.U32 R10, RZ, RZ, R4 ;  /* 0x000000ffff0a7224 */ /* 0x000fce00078e0004 */
.L_x_10:
[----:B------:R-:W-:Y:S05]  /*08f0*/  BSYNC.RECONVERGENT B1 ;  /* 0x0000000000017941 */ /* 0x000fea0003800200 */
.L_x_8:
[----:B------:R-:W-:Y:S01]  /*0900*/  IMAD.MOV.U32 R9, RZ, RZ, 0x0 ;  /* 0x00000000ff097424 */ /* 0x000fe200078e00ff */
[----:B------:R-:W-:Y:S01]  /*0910*/  MOV R12, R10 ;  /* 0x0000000a000c7202 */ /* 0x000fe20000000f00 */
[----:B------:R-:W-:Y:S02]  /*0920*/  IMAD.MOV.U32 R13, RZ, RZ, R11 ;  /* 0x000000ffff0d7224 */ /* 0x000fe400078e000b */
[----:B------:R-:W-:Y:S05]  /*0930*/  RET.REL.NODEC R8 `(_Z13bbp_pi_kernelPdi) ;  /* 0xfffffff408b07950 */ /* 0x000fea0003c3ffff */
        .weak           $__internal_1_$__cuda_sm20_div_rn_f64_full
        .type           $__internal_1_$__cuda_sm20_div_rn_f64_full,@function
        .size           $__internal_1_$__cuda_sm20_div_rn_f64_full,(.L_x_19 - $__internal_1_$__cuda_sm20_div_rn_f64_full)
$__internal_1_$__cuda_sm20_div_rn_f64_full:
[C---:B------:R-:W-:Y:S01]  /*0940*/  FSETP.GEU.AND P0, PT, |R11|.reuse, 1.469367938527859385e-39, PT ;  /* 0x001000000b00780b */ /* 0x040fe20003f0e200 */
[--C-:B------:R-:W-:Y:S01]  /*0950*/  IMAD.MOV.U32 R10, RZ, RZ, R4.reuse ;  /* 0x000000ffff0a7224 */ /* 0x100fe200078e0004 */
[----:B------:R-:W-:Y:S01]  /*0960*/  LOP3.LUT R8, R11, 0x800fffff, RZ, 0xc0, !PT ;  /* 0x800fffff0b087812 */ /* 0x000fe200078ec0ff */
[----:B------:R-:W-:Y:S01]  /*0970*/  IMAD.MOV.U32 R18, RZ, RZ, 0x1 ;  /* 0x00000001ff127424 */ /* 0x000fe200078e00ff */
[C---:B------:R-:W-:Y:S01]  /*0980*/  FSETP.GEU.AND P2, PT, |R13|.reuse, 1.469367938527859385e-39, PT ;  /* 0x001000000d00780b */ /* 0x040fe20003f4e200 */
[----:B------:R-:W-:Y:S01]  /*0990*/  IMAD.U32 R12, RZ, RZ, UR4 ;  /* 0x00000004ff0c7e24 */ /* 0x000fe2000f8e00ff */
[----:B------:R-:W-:Y:S01]  /*09a0*/  LOP3.LUT R9, R8, 0x3ff00000, RZ, 0xfc, !PT ;  /* 0x3ff0000008097812 */ /* 0x000fe200078efcff */
[----:B------:R-:W-:Y:S01]  /*09b0*/  IMAD.MOV.U32 R8, RZ, RZ, R4 ;  /* 0x000000ffff087224 */ /* 0x000fe200078e0004 */
[----:B------:R-:W-:Y:S01]  /*09c0*/  LOP3.LUT R16, R13, 0x7ff00000, RZ, 0xc0, !PT ;  /* 0x7ff000000d107812 */ /* 0x000fe200078ec0ff */
[----:B------:R-:W-:Y:S01]  /*09d0*/  BSSY.RECONVERGENT B1, `(.L_x_12) ;  /* 0x0000051000017945 */ /* 0x000fe20003800200 */
[----:B------:R-:W-:-:S03]  /*09e0*/  LOP3.LUT R17, R11, 0x7ff00000, RZ, 0xc0, !PT ;  /* 0x7ff000000b117812 */ /* 0x000fc600078ec0ff */
[----:B------:R-:W-:Y:S01]  /*09f0*/  @!P0 DMUL R8, R10, 8.98846567431157953865e+307 ;  /* 0x7fe000000a088828 */ /* 0x000fe20000000000 */
[C---:B------:R-:W-:Y:S01]  /*0a00*/  ISETP.GE.U32.AND P1, PT, R16.reuse, R17, PT ;  /* 0x000000111000720c */ /* 0x040fe20003f26070 */
[----:B------:R-:W-:Y:S02]  /*0a10*/  IMAD.MOV.U32 R24, RZ, RZ, R16 ;  /* 0x000000ffff187224 */ /* 0x000fe400078e0010 */
[----:B------:R-:W-:Y:S01]  /*0a20*/  @!P2 LOP3.LUT R15, R11, 0x7ff00000, RZ, 0xc0, !PT ;  /* 0x7ff000000b0fa812 */ /* 0x000fe200078ec0ff */
[----:B------:R-:W-:Y:S01]  /*0a30*/  IMAD.MOV.U32 R25, RZ, RZ, R17 ;  /* 0x000000ffff197224 */ /* 0x000fe200078e0011 */
[----:B------:R-:W0:Y:S02]  /*0a40*/  MUFU.RCP64H R19, R9 ;  /* 0x0000000900137308 */ /* 0x000e240000001800 */
[----:B------:R-:W-:Y:S02]  /*0a50*/  @!P2 ISETP.GE.U32.AND P3, PT, R16, R15, PT ;  /* 0x0000000f1000a20c */ /* 0x000fe40003f66070 */
[----:B------:R-:W-:-:S02]  /*0a60*/  MOV R15, 0x1ca00000 ;  /* 0x1ca00000000f7802 */ /* 0x000fc40000000f00 */
[----:B------:R-:W-:Y:S02]  /*0a70*/  @!P0 LOP3.LUT R25, R9, 0x7ff00000, RZ, 0xc0, !PT ;  /* 0x7ff0000009198812 */ /* 0x000fe400078ec0ff */
[----:B------:R-:W-:-:S04]  /*0a80*/  @!P2 SEL R21, R15, 0x63400000, !P3 ;  /* 0x634000000f15a807 */ /* 0x000fc80005800000 */
[----:B------:R-:W-:-:S04]  /*0a90*/  @!P2 LOP3.LUT R22, R21, 0x80000000, R13, 0xf8, !PT ;  /* 0x800000001516a812 */ /* 0x000fc800078ef80d */
[----:B------:R-:W-:Y:S01]  /*0aa0*/  @!P2 LOP3.LUT R23, R22, 0x100000, RZ, 0xfc, !PT ;  /* 0x001000001617a812 */ /* 0x000fe200078efcff */
[----:B0-----:R-:W-:Y:S01]  /*0ab0*/  DFMA R4, R18, -R8, 1 ;  /* 0x3ff000001204742b */ /* 0x001fe20000000808 */
[----:B------:R-:W-:-:S07]  /*0ac0*/  @!P2 IMAD.MOV.U32 R22, RZ, RZ, RZ ;  /* 0x000000ffff16a224 */ /* 0x000fce00078e00ff */
[----:B------:R-:W-:-:S08]  /*0ad0*/  DFMA R4, R4, R4, R4 ;  /* 0x000000040404722b */ /* 0x000fd00000000004 */
[----:B------:R-:W-:Y:S01]  /*0ae0*/  DFMA R18, R18, R4, R18 ;  /* 0x000000041212722b */ /* 0x000fe20000000012 */
[----:B------:R-:W-:Y:S01]  /*0af0*/  SEL R5, R15, 0x63400000, !P1 ;  /* 0x634000000f057807 */ /* 0x000fe20004800000 */
[----:B------:R-:W-:-:S03]  /*0b00*/  IMAD.MOV.U32 R4, RZ, RZ, R12 ;  /* 0x000000ffff047224 */ /* 0x000fc600078e000c */
[----:B------:R-:W-:-:S03]  /*0b10*/  LOP3.LUT R5, R5, 0x800fffff, R13, 0xf8, !PT ;  /* 0x800fffff05057812 */ /* 0x000fc600078ef80d */
[----:B------:R-:W-:-:S03]  /*0b20*/  DFMA R20, R18, -R8, 1 ;  /* 0x3ff000001214742b */ /* 0x000fc60000000808 */
[----:B------:R-:W-:-:S05]  /*0b30*/  @!P2 DFMA R4, R4, 2, -R22 ;  /* 0x400000000404a82b */ /* 0x000fca0000000816 */
[----:B------:R-:W-:-:S05]  /*0b40*/  DFMA R18, R18, R20, R18 ;  /* 0x000000141212722b */ /* 0x000fca0000000012 */
[----:B------:R-:W-:-:S03]  /*0b50*/  @!P2 LOP3.LUT R24, R5, 0x7ff00000, RZ, 0xc0, !PT ;  /* 0x7ff000000518a812 */ /* 0x000fc600078ec0ff */
[----:B------:R-:W-:Y:S02]  /*0b60*/  DMUL R20, R18, R4 ;  /* 0x0000000412147228 */ /* 0x000fe40000000000 */
[----:B------:R-:W-:-:S05]  /*0b70*/  VIADD R17, R24, 0xffffffff ;  /* 0xffffffff18117836 */ /* 0x000fca0000000000 */
[----:B------:R-:W-:Y:S01]  /*0b80*/  ISETP.GT.U32.AND P0, PT, R17, 0x7feffffe, PT ;  /* 0x7feffffe1100780c */ /* 0x000fe20003f04070 */
[----:B------:R-:W-:Y:S01]  /*0b90*/  DFMA R22, R20, -R8, R4 ;  /* 0x800000081416722b */ /* 0x000fe20000000004 */
[----:B------:R-:W-:-:S04]  /*0ba0*/  IADD3 R17, PT, PT, R25, -0x1, RZ ;  /* 0xffffffff19117810 */ /* 0x000fc80007ffe0ff */
[----:B------:R-:W-:-:S03]  /*0bb0*/  ISETP.GT.U32.OR P0, PT, R17, 0x7feffffe, P0 ;  /* 0x7feffffe1100780c */ /* 0x000fc60000704470 */
[----:B------:R-:W-:-:S10]  /*0bc0*/  DFMA R18, R18, R22, R20 ;  /* 0x000000161212722b */ /* 0x000fd40000000014 */
[----:B------:R-:W-:Y:S05]  /*0bd0*/  @P0 BRA `(.L_x_13) ;  /* 0x00000000006c0947 */ /* 0x000fea0003800000 */
[----:B------:R-:W-:Y:S01]  /*0be0*/  LOP3.LUT R13, R11, 0x7ff00000, RZ, 0xc0, !PT ;  /* 0x7ff000000b0d7812 */ /* 0x000fe200078ec0ff */
[----:B------:R-:W-:-:S03]  /*0bf0*/  IMAD.MOV.U32 R20, RZ, RZ, RZ ;  /* 0x000000ffff147224 */ /* 0x000fc600078e00ff */
[CC--:B------:R-:W-:Y:S02]  /*0c00*/  VIADDMNMX R12, R16.reuse, -R13.reuse, 0xb9600000, !PT ;  /* 0xb9600000100c7446 */ /* 0x0c0fe4000780090d */
[----:B------:R-:W-:Y:S02]  /*0c10*/  ISETP.GE.U32.AND P0, PT, R16, R13, PT ;  /* 0x0000000d1000720c */ /* 0x000fe40003f06070 */
[----:B------:R-:W-:Y:S02]  /*0c20*/  VIMNMX R12, PT, PT, R12, 0x46a00000, PT ;  /* 0x46a000000c0c7848 */ /* 0x000fe40003fe0100 */
[----:B------:R-:W-:-:S05]  /*0c30*/  SEL R15, R15, 0x63400000, !P0 ;  /* 0x634000000f0f7807 */ /* 0x000fca0004000000 */
[----:B------:R-:W-:-:S04]  /*0c40*/  IMAD.IADD R12, R12, 0x1, -R15 ;  /* 0x000000010c0c7824 */ /* 0x000fc800078e0a0f */
[----:B------:R-:W-:-:S06]  /*0c50*/  VIADD R21, R12, 0x7fe00000 ;  /* 0x7fe000000c157836 */ /* 0x000fcc0000000000 */
[----:B------:R-:W-:-:S10]  /*0c60*/  DMUL R16, R18, R20 ;  /* 0x0000001412107228 */ /* 0x000fd40000000000 */
[----:B------:R-:W-:-:S13]  /*0c70*/  FSETP.GTU.AND P0, PT, |R17|, 1.469367938527859385e-39, PT ;  /* 0x001000001100780b */ /* 0x000fda0003f0c200 */
[----:B------:R-:W-:Y:S05]  /*0c80*/  @P0 BRA `(.L_x_14) ;  /* 0x0000000000940947 */ /* 0x000fea0003800000 */
[----:B------:R-:W-:Y:S01]  /*0c90*/  DFMA R4, R18, -R8, R4 ;  /* 0x800000081204722b */ /* 0x000fe20000000004 */
[----:B------:R-:W-:-:S09]  /*0ca0*/  IMAD.MOV.U32 R20, RZ, RZ, RZ ;  /* 0x000000ffff147224 */ /* 0x000fd200078e00ff */
[C---:B------:R-:W-:Y:S02]  /*0cb0*/  FSETP.NEU.AND P0, PT, R5.reuse, RZ, PT ;  /* 0x000000ff0500720b */ /* 0x040fe40003f0d000 */
[----:B------:R-:W-:-:S04]  /*0cc0*/  LOP3.LUT R11, R5, 0x80000000, R11, 0x48, !PT ;  /* 0x80000000050b7812 */ /* 0x000fc800078e480b */
[----:B------:R-:W-:-:S07]  /*0cd0*/  LOP3.LUT R21, R11, R21, RZ, 0xfc, !PT ;  /* 0x000000150b157212 */ /* 0x000fce00078efcff */
[----:B------:R-:W-:Y:S05]  /*0ce0*/  @!P0 BRA `(.L_x_14) ;  /* 0x00000000007c8947 */ /* 0x000fea0003800000 */
[----:B------:R-:W-:Y:S01]  /*0cf0*/  IMAD.MOV R5, RZ, RZ, -R12 ;  /* 0x000000ffff057224 */ /* 0x000fe200078e0a0c */
[----:B------:R-:W-:-:S06]  /*0d00*/  MOV R4, RZ ;  /* 0x000000ff00047202 */ /* 0x000fcc0000000f00 */
[----:B------:R-:W-:Y:S02]  /*0d10*/  DFMA R4, R16, -R4, R18 ;  /* 0x800000041004722b */ /* 0x000fe40000000012 */
[----:B------:R-:W-:-:S04]  /*0d20*/  DMUL.RP R18, R18, R20 ;  /* 0x0000001412127228 */ /* 0x000fc80000008000 */
[----:B------:R-:W-:-:S04]  /*0d30*/  IADD3 R4, PT, PT, -R12, -0x43300000, RZ ;  /* 0xbcd000000c047810 */ /* 0x000fc80007ffe1ff */
[----:B------:R-:W-:Y:S02]  /*0d40*/  FSETP.NEU.AND P0, PT, |R5|, R4, PT ;  /* 0x000000040500720b */ /* 0x000fe40003f0d200 */
[----:B------:R-:W-:Y:S02]  /*0d50*/  LOP3.LUT R11, R19, R11, RZ, 0x3c, !PT ;  /* 0x0000000b130b7212 */ /* 0x000fe400078e3cff */
[----:B------:R-:W-:Y:S02]  /*0d60*/  FSEL R16, R18, R16, !P0 ;  /* 0x0000001012107208 */ /* 0x000fe40004000000 */
[----:B------:R-:W-:Y:S01]  /*0d70*/  FSEL R17, R11, R17, !P0 ;  /* 0x000000110b117208 */ /* 0x000fe20004000000 */
[----:B------:R-:W-:Y:S06]  /*0d80*/  BRA `(.L_x_14) ;  /* 0x0000000000547947 */ /* 0x000fec0003800000 */
.L_x_13:
[----:B------:R-:W-:-:S14]  /*0d90*/  DSETP.NAN.AND P0, PT, R12, R12, PT ;  /* 0x0000000c0c00722a */ /* 0x000fdc0003f08000 */
[----:B------:R-:W-:Y:S05]  /*0da0*/  @P0 BRA `(.L_x_15) ;  /* 0x0000000000440947 */ /* 0x000fea0003800000 */
[----:B------:R-:W-:-:S14]  /*0db0*/  DSETP.NAN.AND P0, PT, R10, R10, PT ;  /* 0x0000000a0a00722a */ /* 0x000fdc0003f08000 */
[----:B------:R-:W-:Y:S05]  /*0dc0*/  @P0 BRA `(.L_x_16) ;  /* 0x0000000000300947 */ /* 0x000fea0003800000 */
[----:B------:R-:W-:Y:S01]  /*0dd0*/  ISETP.NE.AND P0, PT, R24, R25, PT ;  /* 0x000000191800720c */ /* 0x000fe20003f05270 */
[----:B------:R-:W-:Y:S02]  /*0de0*/  IMAD.MOV.U32 R16, RZ, RZ, 0x0 ;  /* 0x00000000ff107424 */ /* 0x000fe400078e00ff */
[----:B------:R-:W-:-:S10]  /*0df0*/  IMAD.MOV.U32 R17, RZ, RZ, -0x80000 ;  /* 0xfff80000ff117424 */ /* 0x000fd400078e00ff */
[----:B------:R-:W-:Y:S05]  /*0e00*/  @!P0 BRA `(.L_x_14) ;  /* 0x0000000000348947 */ /* 0x000fea0003800000 */
[----:B------:R-:W-:Y:S02]  /*0e10*/  ISETP.NE.AND P0, PT, R24, 0x7ff00000, PT ;  /* 0x7ff000001800780c */ /* 0x000fe40003f05270 */
[----:B------:R-:W-:Y:S02]  /*0e20*/  LOP3.LUT R17, R13, 0x80000000, R11, 0x48, !PT ;  /* 0x800000000d117812 */ /* 0x000fe400078e480b */
[----:B------:R-:W-:-:S13]  /*0e30*/  ISETP.EQ.OR P0, PT, R25, RZ, !P0 ;  /* 0x000000ff1900720c */ /* 0x000fda0004702670 */
[----:B------:R-:W-:Y:S01]  /*0e40*/  @P0 LOP3.LUT R4, R17, 0x7ff00000, RZ, 0xfc, !PT ;  /* 0x7ff0000011040812 */ /* 0x000fe200078efcff */
[----:B------:R-:W-:Y:S02]  /*0e50*/  @!P0 IMAD.MOV.U32 R16, RZ, RZ, RZ ;  /* 0x000000ffff108224 */ /* 0x000fe400078e00ff */
[----:B------:R-:W-:Y:S02]  /*0e60*/  @P0 IMAD.MOV.U32 R16, RZ, RZ, RZ ;  /* 0x000000ffff100224 */ /* 0x000fe400078e00ff */
[----:B------:R-:W-:Y:S01]  /*0e70*/  @P0 IMAD.MOV.U32 R17, RZ, RZ, R4 ;  /* 0x000000ffff110224 */ /* 0x000fe200078e0004 */
[----:B------:R-:W-:Y:S06]  /*0e80*/  BRA `(.L_x_14) ;  /* 0x0000000000147947 */ /* 0x000fec0003800000 */
.L_x_16:
[----:B------:R-:W-:Y:S02]  /*0e90*/  LOP3.LUT R17, R11, 0x80000, RZ, 0xfc, !PT ;  /* 0x000800000b117812 */ /* 0x000fe400078efcff */
[----:B------:R-:W-:Y:S01]  /*0ea0*/  MOV R16, R10 ;  /* 0x0000000a00107202 */ /* 0x000fe20000000f00 */
[----:B------:R-:W-:Y:S06]  /*0eb0*/  BRA `(.L_x_14) ;  /* 0x0000000000087947 */ /* 0x000fec0003800000 */
.L_x_15:
[----:B------:R-:W-:Y:S01]  /*0ec0*/  LOP3.LUT R17, R13, 0x80000, RZ, 0xfc, !PT ;  /* 0x000800000d117812 */ /* 0x000fe200078efcff */
[----:B------:R-:W-:-:S07]  /*0ed0*/  IMAD.MOV.U32 R16, RZ, RZ, R12 ;  /* 0x000000ffff107224 */ /* 0x000fce00078e000c */
.L_x_14:
[----:B------:R-:W-:Y:S05]  /*0ee0*/  BSYNC.RECONVERGENT B1 ;  /* 0x0000000000017941 */ /* 0x000fea0003800200 */
.L_x_12:
[----:B------:R-:W-:Y:S02]  /*0ef0*/  IMAD.MOV.U32 R15, RZ, RZ, 0x0 ;  /* 0x00000000ff0f7424 */ /* 0x000fe400078e00ff */
[----:B------:R-:W-:Y:S02]  /*0f00*/  IMAD.MOV.U32 R4, RZ, RZ, R16 ;  /* 0x000000ffff047224 */ /* 0x000fe400078e0010 */
[----:B------:R-:W-:Y:S01]  /*0f10*/  IMAD.MOV.U32 R5, RZ, RZ, R17 ;  /* 0x000000ffff057224 */ /* 0x000fe200078e0011 */
[----:B------:R-:W-:Y:S06]  /*0f20*/  RET.REL.NODEC R14 `(_Z13bbp_pi_kernelPdi) ;  /* 0xfffffff00e347950 */ /* 0x000fec0003c3ffff */
.L_x_17:
[----:B------:R-:W-:-:S00]  /*0f30*/  BRA `(.L_x_17) ;  /* 0xfffffffc00fc7947 */ /* 0x000fc0000383ffff */
[----:B------:R-:W-:-:S00]  /*0f40*/  NOP ;  /* 0x0000000000007918 */ /* 0x000fc00000000000 */
        /* <DEDUP_REMOVED lines=11> */
.L_x_19:


//--------------------- .nv.shared.reserved.0     --------------------------
	.section	.nv.shared.reserved.0,"aw",@nobits
	.weak		__nv_reservedSMEM_offset_0_alias
	.size		__nv_reservedSMEM_offset_0_alias, 0, 64
	.other		__nv_reservedSMEM_offset_0_alias,@"STO_CUDA_RESERVED_SHARED STV_DEFAULT"
__nv_reservedSMEM_offset_0_alias:
	.zero		0
	.zero		64


//--------------------- .nv.constant0._Z13bbp_pi_kernelPdi --------------------------
	.section	.nv.constant0._Z13bbp_pi_kernelPdi,"a",@progbits
	.sectionflags	@""
	.align	4
.nv.constant0._Z13bbp_pi_kernelPdi:
	.zero		908


//--------------------- SYMBOLS --------------------------

	.type		.nv.reservedSmem.offset0,@object
	.size		.nv.reservedSmem.offset0,0x4
